//
// Generated by NVIDIA NVVM Compiler
//
// Compiler Build ID: CL-36424714
// Cuda compilation tools, release 13.0, V13.0.88
// Based on NVVM 20.0.0
//

.version 9.0
.target sm_100
.address_size 64

	// .globl	_Z19MatAddElementThreadPiS_S_
.extern .func  (.param .b32 func_retval0) vprintf
(
	.param .b64 vprintf_param_0,
	.param .b64 vprintf_param_1
)
;
.global .align 1 .b8 $str[112] = {67, 117, 114, 114, 101, 110, 116, 108, 121, 32, 105, 110, 32, 98, 108, 111, 99, 107, 32, 120, 32, 37, 100, 44, 32, 98, 108, 111, 99, 107, 32, 121, 32, 37, 100, 44, 32, 116, 104, 114, 101, 97, 100, 32, 120, 32, 37, 100, 44, 32, 116, 104, 114, 101, 97, 100, 32, 120, 32, 37, 100, 44, 98, 108, 111, 99, 107, 83, 107, 105, 112, 32, 61, 32, 37, 100, 44, 114, 111, 119, 83, 107, 105, 112, 32, 61, 32, 37, 100, 44, 114, 111, 119, 68, 105, 115, 112, 108, 97, 99, 101, 109, 101, 110, 116, 32, 61, 32, 37, 100, 10};

.visible .entry _Z19MatAddElementThreadPiS_S_(
	.param .u64 .ptr .align 1 _Z19MatAddElementThreadPiS_S__param_0,
	.param .u64 .ptr .align 1 _Z19MatAddElementThreadPiS_S__param_1,
	.param .u64 .ptr .align 1 _Z19MatAddElementThreadPiS_S__param_2
)
{
	.local .align 8 .b8 	__local_depot0[32];
	.reg .b64 	%SP;
	.reg .b64 	%SPL;
	.reg .b32 	%r<21>;
	.reg .b64 	%rd<15>;

	mov.u64 	%SPL, __local_depot0;
	cvta.local.u64 	%SP, %SPL;
	ld.param.u64 	%rd1, [_Z19MatAddElementThreadPiS_S__param_0];
	ld.param.u64 	%rd2, [_Z19MatAddElementThreadPiS_S__param_1];
	ld.param.u64 	%rd3, [_Z19MatAddElementThreadPiS_S__param_2];
	cvta.to.global.u64 	%rd4, %rd3;
	cvta.to.global.u64 	%rd5, %rd2;
	cvta.to.global.u64 	%rd6, %rd1;
	add.u64 	%rd7, %SP, 0;
	add.u64 	%rd8, %SPL, 0;
	mov.u32 	%r1, %ctaid.y;
	mov.u32 	%r2, %nctaid.x;
	mul.lo.s32 	%r3, %r1, %r2;
	mov.u32 	%r4, %ntid.x;
	mul.lo.s32 	%r5, %r3, %r4;
	mov.u32 	%r6, %ntid.y;
	mul.lo.s32 	%r7, %r5, %r6;
	mov.u32 	%r8, %tid.y;
	mul.lo.s32 	%r9, %r8, %r2;
	mul.lo.s32 	%r10, %r9, %r4;
	mov.u32 	%r11, %ctaid.x;
	mov.u32 	%r12, %tid.x;
	mad.lo.s32 	%r13, %r11, %r4, %r12;
	add.s32 	%r14, %r13, %r10;
	add.s32 	%r15, %r14, %r7;
	st.local.v2.u32 	[%rd8], {%r11, %r1};
	st.local.v2.u32 	[%rd8+8], {%r12, %r8};
	st.local.v2.u32 	[%rd8+16], {%r7, %r10};
	st.local.u32 	[%rd8+24], %r13;
	mov.u64 	%rd9, $str;
	cvta.global.u64 	%rd10, %rd9;
	{ // callseq 0, 0
	.param .b64 param0;
	st.param.b64 	[param0], %rd10;
	.param .b64 param1;
	st.param.b64 	[param1], %rd7;
	.param .b32 retval0;
	call.uni (retval0), 
	vprintf, 
	(
	param0, 
	param1
	);
	ld.param.b32 	%r16, [retval0];
	} // callseq 0
	mul.wide.s32 	%rd11, %r15, 4;
	add.s64 	%rd12, %rd6, %rd11;
	ld.global.u32 	%r18, [%rd12];
	add.s64 	%rd13, %rd5, %rd11;
	ld.global.u32 	%r19, [%rd13];
	add.s32 	%r20, %r19, %r18;
	add.s64 	%rd14, %rd4, %rd11;
	st.global.u32 	[%rd14], %r20;
	ret;

}


// ===== COMPILED SASS (sm_100) =====

	.target	sm_100

	.elftype	@"ET_EXEC"


//--------------------- .note.nv.tkinfo           --------------------------
	.section	.note.nv.tkinfo,"",@"SHT_NOTE"
	.sectionflags	@"SHF_NOTE_NV_TKINFO"
	.tkinfo
        /*0018*/ 	.word	0x00000002
        /*0030*/ 	.string	""
        /*0030*/ 	.string	"ptxas"
        /*0030*/ 	.string	"Cuda compilation tools, release 13.0, V13.0.88"
        /*0030*/ 	.string	"Build cuda_13.0.r13.0/compiler.36424714_0"
        /*0030*/ 	.string	"-arch sm_100 -m 64 "



//--------------------- .note.nv.cuinfo           --------------------------
	.section	.note.nv.cuinfo,"",@"SHT_NOTE"
	.sectionflags	@"SHF_NOTE_NV_CUINFO"
        /*0018*/ 	.short	0x0002
        /*001a*/ 	.short	0x0064
        /*001c*/ 	.short	0x0082
	.zero		2


//--------------------- .nv.info                  --------------------------
	.section	.nv.info,"",@"SHT_CUDA_INFO"
	.align	4


	//----- nvinfo : EIATTR_REGCOUNT
	.align		4
        /*0000*/ 	.byte	0x04, 0x2f
        /*0002*/ 	.short	(.L_2 - .L_1)
	.align		4
.L_1:
        /*0004*/ 	.word	index@(_Z19MatAddElementThreadPiS_S_)
        /*0008*/ 	.word	0x00000018


	//----- nvinfo : EIATTR_FRAME_SIZE
	.align		4
.L_2:
        /*000c*/ 	.byte	0x04, 0x11
        /*000e*/ 	.short	(.L_4 - .L_3)
	.align		4
.L_3:
        /*0010*/ 	.word	index@(_Z19MatAddElementThreadPiS_S_)
        /*0014*/ 	.word	0x00000020


	//----- nvinfo : EIATTR_MIN_STACK_SIZE
	.align		4
.L_4:
        /*0018*/ 	.byte	0x04, 0x12
        /*001a*/ 	.short	(.L_6 - .L_5)
	.align		4
.L_5:
        /*001c*/ 	.word	index@(_Z19MatAddElementThreadPiS_S_)
        /*0020*/ 	.word	0x00000020
.L_6:


//--------------------- .nv.compat                --------------------------
	.section	.nv.compat,"",@"SHT_CUDA_COMPAT_INFO"
	.align	4
        /*0000*/ 	.byte	0x02, 0x09, 0x00, 0x00, 0x02, 0x02, 0x01, 0x00, 0x02, 0x05, 0x05, 0x00, 0x03, 0x07, 0x01, 0x01
        /*0010*/ 	.byte	0x02, 0x03, 0x00, 0x00, 0x02, 0x06, 0x01, 0x00, 0x04, 0x0b, 0x08, 0x00, 0x09, 0x00, 0x00, 0x00
        /*0020*/ 	.byte	0x00, 0x00, 0x00, 0x00


//--------------------- .nv.info._Z19MatAddElementThreadPiS_S_ --------------------------
	.section	.nv.info._Z19MatAddElementThreadPiS_S_,"",@"SHT_CUDA_INFO"
	.sectionflags	@""
	.align	4


	//----- nvinfo : EIATTR_CUDA_API_VERSION
	.align		4
        /*0000*/ 	.byte	0x04, 0x37
        /*0002*/ 	.short	(.L_8 - .L_7)
.L_7:
        /*0004*/ 	.word	0x00000082


	//----- nvinfo : EIATTR_KPARAM_INFO
	.align		4
.L_8:
        /*0008*/ 	.byte	0x04, 0x17
        /*000a*/ 	.short	(.L_10 - .L_9)
.L_9:
        /*000c*/ 	.word	0x00000000
        /*0010*/ 	.short	0x0002
        /*0012*/ 	.short	0x0010
        /*0014*/ 	.byte	0x00, 0xf5, 0x21, 0x00


	//----- nvinfo : EIATTR_KPARAM_INFO
	.align		4
.L_10:
        /*0018*/ 	.byte	0x04, 0x17
        /*001a*/ 	.short	(.L_12 - .L_11)
.L_11:
        /*001c*/ 	.word	0x00000000
        /*0020*/ 	.short	0x0001
        /*0022*/ 	.short	0x0008
        /*0024*/ 	.byte	0x00, 0xf5, 0x21, 0x00


	//----- nvinfo : EIATTR_KPARAM_INFO
	.align		4
.L_12:
        /*0028*/ 	.byte	0x04, 0x17
        /*002a*/ 	.short	(.L_14 - .L_13)
.L_13:
        /*002c*/ 	.word	0x00000000
        /*0030*/ 	.short	0x0000
        /*0032*/ 	.short	0x0000
        /*0034*/ 	.byte	0x00, 0xf5, 0x21, 0x00


	//----- nvinfo : EIATTR_SPARSE_MMA_MASK
	.align		4
.L_14:
        /*0038*/ 	.byte	0x03, 0x50
        /*003a*/ 	.short	0x0000


	//----- nvinfo : EIATTR_MAXREG_COUNT
	.align		4
        /*003c*/ 	.byte	0x03, 0x1b
        /*003e*/ 	.short	0x00ff


	//----- nvinfo : EIATTR_EXTERNS
	.align		4
        /*0040*/ 	.byte	0x04, 0x0f
        /*0042*/ 	.short	(.L_16 - .L_15)


	//   ....[0]....
	.align		4
.L_15:
        /*0044*/ 	.word	index@(vprintf)


	//----- nvinfo : EIATTR_MERCURY_ISA_VERSION
	.align		4
.L_16:
        /*0048*/ 	.byte	0x03, 0x5f
        /*004a*/ 	.short	0x0101


	//----- nvinfo : EIATTR_VRC_CTA_INIT_COUNT
	.align		4
        /*004c*/ 	.byte	0x02, 0x4a
	.zero		1
	.zero		1


	//----- nvinfo : EIATTR_SYSCALL_OFFSETS
	.align		4
        /*0050*/ 	.byte	0x04, 0x46
        /*0052*/ 	.short	(.L_18 - .L_17)


	//   ....[0]....
.L_17:
        /*0054*/ 	.word	0x000001e0


	//----- nvinfo : EIATTR_EXIT_INSTR_OFFSETS
	.align		4
.L_18:
        /*0058*/ 	.byte	0x04, 0x1c
        /*005a*/ 	.short	(.L_20 - .L_19)


	//   ....[0]....
.L_19:
        /*005c*/ 	.word	0x00000290


	//----- nvinfo : EIATTR_CBANK_PARAM_SIZE
	.align		4
.L_20:
        /*0060*/ 	.byte	0x03, 0x19
        /*0062*/ 	.short	0x0018


	//----- nvinfo : EIATTR_PARAM_CBANK
	.align		4
        /*0064*/ 	.byte	0x04, 0x0a
        /*0066*/ 	.short	(.L_22 - .L_21)
	.align		4
.L_21:
        /*0068*/ 	.word	index@(.nv.constant0._Z19MatAddElementThreadPiS_S_)
        /*006c*/ 	.short	0x0380
        /*006e*/ 	.short	0x0018


	//----- nvinfo : EIATTR_SW_WAR
	.align		4
.L_22:
        /*0070*/ 	.byte	0x04, 0x36
        /*0072*/ 	.short	(.L_24 - .L_23)
.L_23:
        /*0074*/ 	.word	0x00000008
.L_24:


//--------------------- .nv.callgraph             --------------------------
	.section	.nv.callgraph,"",@"SHT_CUDA_CALLGRAPH"
	.align	4
	.sectionentsize	8
	.align		4
        /*0000*/ 	.word	0x00000000
	.align		4
        /*0004*/ 	.word	0xffffffff
	.align		4
        /*0008*/ 	.word	index@(_Z19MatAddElementThreadPiS_S_)
	.align		4
        /*000c*/ 	.word	index@(vprintf)
	.align		4
        /*0010*/ 	.word	0x00000000
	.align		4
        /*0014*/ 	.word	0xfffffffe
	.align		4
        /*0018*/ 	.word	0x00000000
	.align		4
        /*001c*/ 	.word	0xfffffffd
	.align		4
        /*0020*/ 	.word	0x00000000
	.align		4
        /*0024*/ 	.word	0xfffffffc


//--------------------- .nv.constant4             --------------------------
	.section	.nv.constant4,"a",@progbits
	.align	8
	.align		8
.nv.constant4:
        /*0000*/ 	.dword	vprintf
	.align		8
        /*0008*/ 	.dword	$str


//--------------------- .text._Z19MatAddElementThreadPiS_S_ --------------------------
	.section	.text._Z19MatAddElementThreadPiS_S_,"ax",@progbits
	.align	128
        .global         _Z19MatAddElementThreadPiS_S_
        .type           _Z19MatAddElementThreadPiS_S_,@function
        .size           _Z19MatAddElementThreadPiS_S_,(.L_x_2 - _Z19MatAddElementThreadPiS_S_)
        .other          _Z19MatAddElementThreadPiS_S_,@"STO_CUDA_ENTRY STV_DEFAULT"
_Z19MatAddElementThreadPiS_S_:
.text._Z19MatAddElementThreadPiS_S_:
[----:B------:R-:W0:Y:S01]  /*0000*/  LDC R1, c[0x0][0x37c] ;  /* 0x0000df00ff017b82 */ /* 0x000e220000000800 */
[----:B------:R-:W1:Y:S01]  /*0010*/  S2R R5, SR_CTAID.Y ;  /* 0x0000000000057919 */ /* 0x000e620000002600 */
[----:B------:R-:W2:Y:S01]  /*0020*/  LDCU UR6, c[0x0][0x2fc] ;  /* 0x00005f80ff0677ac */ /* 0x000ea20008000800 */
[----:B0-----:R-:W-:Y:S01]  /*0030*/  IADD3 R1, PT, PT, R1, -0x20, RZ ;  /* 0xffffffe001017810 */ /* 0x001fe20007ffe0ff */
[----:B------:R-:W0:Y:S01]  /*0040*/  S2R R4, SR_CTAID.X ;  /* 0x0000000000047919 */ /* 0x000e220000002500 */
[----:B------:R-:W3:Y:S01]  /*0050*/  LDCU UR4, c[0x0][0x370] ;  /* 0x00006e00ff0477ac */ /* 0x000ee20008000800 */
[----:B------:R-:W-:Y:S01]  /*0060*/  MOV R3, 0x0 ;  /* 0x0000000000037802 */ /* 0x000fe20000000f00 */
[----:B------:R-:W4:Y:S01]  /*0070*/  S2R R14, SR_TID.X ;  /* 0x00000000000e7919 */ /* 0x000f220000002100 */
[----:B------:R-:W3:Y:S02]  /*0080*/  LDCU UR5, c[0x0][0x360] ;  /* 0x00006c00ff0577ac */ /* 0x000ee40008000800 */
[----:B------:R0:W2:Y:S01]  /*0090*/  LDC.64 R12, c[0x4][R3] ;  /* 0x01000000030c7b82 */ /* 0x0000a20000000a00 */
[----:B------:R-:W5:Y:S01]  /*00a0*/  S2R R15, SR_TID.Y ;  /* 0x00000000000f7919 */ /* 0x000f620000002200 */
[----:B------:R-:W0:Y:S01]  /*00b0*/  LDCU UR7, c[0x0][0x364] ;  /* 0x00006c80ff0777ac */ /* 0x000e220008000800 */
[----:B------:R-:W5:Y:S01]  /*00c0*/  LDCU.64 UR8, c[0x4][0x8] ;  /* 0x01000100ff0877ac */ /* 0x000f620008000a00 */
[----:B------:R-:W0:Y:S01]  /*00d0*/  LDCU.64 UR36, c[0x0][0x358] ;  /* 0x00006b00ff2477ac */ /* 0x000e220008000a00 */
[----:B---3--:R-:W-:-:S06]  /*00e0*/  UIMAD UR4, UR4, UR5, URZ ;  /* 0x00000005040472a4 */ /* 0x008fcc000f8e02ff */
[----:B-1----:R-:W-:Y:S01]  /*00f0*/  IMAD R0, R5, UR4, RZ ;  /* 0x0000000405007c24 */ /* 0x002fe2000f8e02ff */
[----:B0-----:R0:W-:Y:S03]  /*0100*/  STL.64 [R1], R4 ;  /* 0x0000000401007387 */ /* 0x0011e60000100a00 */
[----:B------:R-:W-:Y:S02]  /*0110*/  IMAD R8, R0, UR7, RZ ;  /* 0x0000000700087c24 */ /* 0x000fe4000f8e02ff */
[----:B----4-:R-:W-:Y:S01]  /*0120*/  IMAD R10, R4, UR5, R14 ;  /* 0x00000005040a7c24 */ /* 0x010fe2000f8e020e */
[----:B------:R-:W1:Y:S01]  /*0130*/  LDCU UR5, c[0x0][0x2f8] ;  /* 0x00005f00ff0577ac */ /* 0x000e620008000800 */
[----:B-----5:R-:W-:Y:S01]  /*0140*/  IMAD R9, R15, UR4, RZ ;  /* 0x000000040f097c24 */ /* 0x020fe2000f8e02ff */
[----:B------:R3:W-:Y:S01]  /*0150*/  STL.64 [R1+0x8], R14 ;  /* 0x0000080e01007387 */ /* 0x0007e20000100a00 */
[----:B0-----:R-:W-:-:S03]  /*0160*/  MOV R4, UR8 ;  /* 0x0000000800047c02 */ /* 0x001fc60008000f00 */
[----:B------:R3:W-:Y:S01]  /*0170*/  STL [R1+0x18], R10 ;  /* 0x0000180a01007387 */ /* 0x0007e20000100800 */
[----:B------:R-:W-:Y:S02]  /*0180*/  IADD3 R2, PT, PT, R8, R10, R9 ;  /* 0x0000000a08027210 */ /* 0x000fe40007ffe009 */
[----:B------:R-:W-:Y:S01]  /*0190*/  MOV R5, UR9 ;  /* 0x0000000900057c02 */ /* 0x000fe20008000f00 */
[----:B------:R3:W-:Y:S01]  /*01a0*/  STL.64 [R1+0x10], R8 ;  /* 0x0000100801007387 */ /* 0x0007e20000100a00 */
[----:B-1----:R-:W-:-:S04]  /*01b0*/  IADD3 R6, P0, PT, R1, UR5, RZ ;  /* 0x0000000501067c10 */ /* 0x002fc8000ff1e0ff */
[----:B--2---:R-:W-:-:S09]  /*01c0*/  IADD3.X R7, PT, PT, RZ, UR6, RZ, P0, !PT ;  /* 0x00000006ff077c10 */ /* 0x004fd200087fe4ff */
[----:B------:R-:W-:-:S07]  /*01d0*/  LEPC R20, `(.L_x_0) ;  /* 0x000000001014794e */ /* 0x000fce0000000000 */
[----:B---3--:R-:W-:Y:S05]  /*01e0*/  CALL.ABS.NOINC R12 ;  /* 0x000000000c007343 */ /* 0x008fea0003c00000 */
.L_x_0:
[----:B------:R-:W0:Y:S08]  /*01f0*/  LDC.64 R4, c[0x0][0x380] ;  /* 0x0000e000ff047b82 */ /* 0x000e300000000a00 */
[----:B------:R-:W1:Y:S08]  /*0200*/  LDC.64 R6, c[0x0][0x388] ;  /* 0x0000e200ff067b82 */ /* 0x000e700000000a00 */
[----:B------:R-:W2:Y:S01]  /*0210*/  LDC.64 R8, c[0x0][0x390] ;  /* 0x0000e400ff087b82 */ /* 0x000ea20000000a00 */
[----:B0-----:R-:W-:-:S06]  /*0220*/  IMAD.WIDE R4, R2, 0x4, R4 ;  /* 0x0000000402047825 */ /* 0x001fcc00078e0204 */
[----:B------:R-:W3:Y:S01]  /*0230*/  LDG.E R4, desc[UR36][R4.64] ;  /* 0x0000002404047981 */ /* 0x000ee2000c1e1900 */
[----:B-1----:R-:W-:-:S06]  /*0240*/  IMAD.WIDE R6, R2, 0x4, R6 ;  /* 0x0000000402067825 */ /* 0x002fcc00078e0206 */
[----:B------:R-:W3:Y:S01]  /*0250*/  LDG.E R7, desc[UR36][R6.64] ;  /* 0x0000002406077981 */ /* 0x000ee2000c1e1900 */
[----:B--2---:R-:W-:Y:S01]  /*0260*/  IMAD.WIDE R2, R2, 0x4, R8 ;  /* 0x0000000402027825 */ /* 0x004fe200078e0208 */
[----:B---3--:R-:W-:-:S05]  /*0270*/  IADD3 R9, PT, PT, R4, R7, RZ ;  /* 0x0000000704097210 */ /* 0x008fca0007ffe0ff */
[----:B------:R-:W-:Y:S01]  /*0280*/  STG.E desc[UR36][R2.64], R9 ;  /* 0x0000000902007986 */ /* 0x000fe2000c101924 */
[----:B------:R-:W-:Y:S05]  /*0290*/  EXIT ;  /* 0x000000000000794d */ /* 0x000fea0003800000 */
.L_x_1:
[----:B------:R-:W-:-:S00]  /*02a0*/  BRA `(.L_x_1) ;  /* 0xfffffffc00fc7947 */ /* 0x000fc0000383ffff */
[----:B------:R-:W-:-:S00]  /*02b0*/  NOP ;  /* 0x0000000000007918 */ /* 0x000fc00000000000 */
        /* <DEDUP_REMOVED lines=12> */
.L_x_2:


//--------------------- .nv.global.init           --------------------------
	.section	.nv.global.init,"aw",@progbits
.nv.global.init:
	.type		$str,@object
	.size		$str,(.L_0 - $str)
$str:
        /*0000*/ 	.byte	0x43, 0x75, 0x72, 0x72, 0x65, 0x6e, 0x74, 0x6c, 0x79, 0x20, 0x69, 0x6e, 0x20, 0x62, 0x6c, 0x6f
        /*0010*/ 	.byte	0x63, 0x6b, 0x20, 0x78, 0x20, 0x25, 0x64, 0x2c, 0x20, 0x62, 0x6c, 0x6f, 0x63, 0x6b, 0x20, 0x79
        /*0020*/ 	.byte	0x20, 0x25, 0x64, 0x2c, 0x20, 0x74, 0x68, 0x72, 0x65, 0x61, 0x64, 0x20, 0x78, 0x20, 0x25, 0x64
        /*0030*/ 	.byte	0x2c, 0x20, 0x74, 0x68, 0x72, 0x65, 0x61, 0x64, 0x20, 0x78, 0x20, 0x25, 0x64, 0x2c, 0x62, 0x6c
        /*0040*/ 	.byte	0x6f, 0x63, 0x6b, 0x53, 0x6b, 0x69, 0x70, 0x20, 0x3d, 0x20, 0x25, 0x64, 0x2c, 0x72, 0x6f, 0x77
        /*0050*/ 	.byte	0x53, 0x6b, 0x69, 0x70, 0x20, 0x3d, 0x20, 0x25, 0x64, 0x2c, 0x72, 0x6f, 0x77, 0x44, 0x69, 0x73
        /*0060*/ 	.byte	0x70, 0x6c, 0x61, 0x63, 0x65, 0x6d, 0x65, 0x6e, 0x74, 0x20, 0x3d, 0x20, 0x25, 0x64, 0x0a, 0x00
.L_0:


//--------------------- .nv.shared.reserved.0     --------------------------
	.section	.nv.shared.reserved.0,"aw",@nobits
	.weak		__nv_reservedSMEM_offset_0_alias
	.size		__nv_reservedSMEM_offset_0_alias, 0, 64
	.other		__nv_reservedSMEM_offset_0_alias,@"STO_CUDA_RESERVED_SHARED STV_DEFAULT"
__nv_reservedSMEM_offset_0_alias:
	.zero		0
	.zero		64


//--------------------- .nv.constant0._Z19MatAddElementThreadPiS_S_ --------------------------
	.section	.nv.constant0._Z19MatAddElementThreadPiS_S_,"a",@progbits
	.sectionflags	@""
	.align	4
.nv.constant0._Z19MatAddElementThreadPiS_S_:
	.zero		920


//--------------------- SYMBOLS --------------------------

	.type		.nv.reservedSmem.offset0,@object
	.size		.nv.reservedSmem.offset0,0x4
	.type		vprintf,@function
